//
// Generated by NVIDIA NVVM Compiler
//
// Compiler Build ID: CL-36424714
// Cuda compilation tools, release 13.0, V13.0.88
// Based on NVVM 20.0.0
//

.version 9.0
.target sm_100
.address_size 64

	// .globl	_Z16transpose_sharedPfS_
// _ZZ16transpose_sharedPfS_E6result has been demoted

.visible .entry _Z16transpose_sharedPfS_(
	.param .u64 .ptr .align 1 _Z16transpose_sharedPfS__param_0,
	.param .u64 .ptr .align 1 _Z16transpose_sharedPfS__param_1
)
{
	.reg .pred 	%p<4>;
	.reg .b32 	%r<21>;
	.reg .b32 	%f<3>;
	.reg .b64 	%rd<9>;
	// demoted variable
	.shared .align 4 .b8 _ZZ16transpose_sharedPfS_E6result[1088];
	ld.param.u64 	%rd1, [_Z16transpose_sharedPfS__param_0];
	ld.param.u64 	%rd2, [_Z16transpose_sharedPfS__param_1];
	mov.u32 	%r5, %ctaid.x;
	mov.u32 	%r6, %ntid.x;
	mov.u32 	%r7, %tid.x;
	mad.lo.s32 	%r1, %r5, %r6, %r7;
	mov.u32 	%r8, %ctaid.y;
	mov.u32 	%r9, %ntid.y;
	mov.u32 	%r10, %tid.y;
	mad.lo.s32 	%r11, %r8, %r9, %r10;
	mov.u32 	%r12, %nctaid.x;
	mul.lo.s32 	%r13, %r12, %r6;
	mov.u32 	%r15, %nctaid.y;
	mul.lo.s32 	%r3, %r15, %r9;
	setp.ge.s32 	%p1, %r1, %r3;
	setp.ge.s32 	%p2, %r11, %r13;
	mov.u32 	%r16, _ZZ16transpose_sharedPfS_E6result;
	mad.lo.s32 	%r17, %r7, 68, %r16;
	shl.b32 	%r18, %r10, 2;
	add.s32 	%r4, %r17, %r18;
	or.pred  	%p3, %p1, %p2;
	@%p3 bra 	$L__BB0_2;
	cvta.to.global.u64 	%rd3, %rd1;
	mad.lo.s32 	%r19, %r11, %r3, %r1;
	mul.wide.s32 	%rd4, %r19, 4;
	add.s64 	%rd5, %rd3, %rd4;
	ld.global.f32 	%f1, [%rd5];
	st.shared.f32 	[%r4], %f1;
$L__BB0_2:
	cvta.to.global.u64 	%rd6, %rd2;
	bar.sync 	0;
	ld.shared.f32 	%f2, [%r4];
	mad.lo.s32 	%r20, %r1, %r3, %r11;
	mul.wide.s32 	%rd7, %r20, 4;
	add.s64 	%rd8, %rd6, %rd7;
	st.global.f32 	[%rd8], %f2;
	ret;

}
	// .globl	_Z15transpose_naivePfS_
.visible .entry _Z15transpose_naivePfS_(
	.param .u64 .ptr .align 1 _Z15transpose_naivePfS__param_0,
	.param .u64 .ptr .align 1 _Z15transpose_naivePfS__param_1
)
{
	.reg .pred 	%p<4>;
	.reg .b32 	%r<17>;
	.reg .b32 	%f<2>;
	.reg .b64 	%rd<9>;

	ld.param.u64 	%rd1, [_Z15transpose_naivePfS__param_0];
	ld.param.u64 	%rd2, [_Z15transpose_naivePfS__param_1];
	mov.u32 	%r5, %ctaid.x;
	mov.u32 	%r6, %ntid.x;
	mov.u32 	%r7, %tid.x;
	mad.lo.s32 	%r1, %r5, %r6, %r7;
	mov.u32 	%r8, %ctaid.y;
	mov.u32 	%r9, %ntid.y;
	mov.u32 	%r10, %tid.y;
	mad.lo.s32 	%r11, %r8, %r9, %r10;
	mov.u32 	%r12, %nctaid.x;
	mul.lo.s32 	%r13, %r12, %r6;
	mov.u32 	%r14, %nctaid.y;
	mul.lo.s32 	%r4, %r14, %r9;
	setp.ge.s32 	%p1, %r1, %r4;
	setp.ge.s32 	%p2, %r11, %r13;
	or.pred  	%p3, %p1, %p2;
	@%p3 bra 	$L__BB1_2;
	cvta.to.global.u64 	%rd3, %rd1;
	cvta.to.global.u64 	%rd4, %rd2;
	mad.lo.s32 	%r15, %r11, %r13, %r1;
	mul.wide.s32 	%rd5, %r15, 4;
	add.s64 	%rd6, %rd3, %rd5;
	ld.global.f32 	%f1, [%rd6];
	mad.lo.s32 	%r16, %r1, %r4, %r11;
	mul.wide.s32 	%rd7, %r16, 4;
	add.s64 	%rd8, %rd4, %rd7;
	st.global.f32 	[%rd8], %f1;
$L__BB1_2:
	ret;

}


// ===== COMPILED SASS (sm_100) =====

	.target	sm_100

	.elftype	@"ET_EXEC"


//--------------------- .note.nv.tkinfo           --------------------------
	.section	.note.nv.tkinfo,"",@"SHT_NOTE"
	.sectionflags	@"SHF_NOTE_NV_TKINFO"
	.tkinfo
        /*0018*/ 	.word	0x00000002
        /*0030*/ 	.string	""
        /*0030*/ 	.string	"ptxas"
        /*0030*/ 	.string	"Cuda compilation tools, release 13.0, V13.0.88"
        /*0030*/ 	.string	"Build cuda_13.0.r13.0/compiler.36424714_0"
        /*0030*/ 	.string	"-arch sm_100 -m 64 "



//--------------------- .note.nv.cuinfo           --------------------------
	.section	.note.nv.cuinfo,"",@"SHT_NOTE"
	.sectionflags	@"SHF_NOTE_NV_CUINFO"
        /*0018*/ 	.short	0x0002
        /*001a*/ 	.short	0x0064
        /*001c*/ 	.short	0x0082
	.zero		2


//--------------------- .nv.info                  --------------------------
	.section	.nv.info,"",@"SHT_CUDA_INFO"
	.align	4


	//----- nvinfo : EIATTR_REGCOUNT
	.align		4
        /*0000*/ 	.byte	0x04, 0x2f
        /*0002*/ 	.short	(.L_1 - .L_0)
	.align		4
.L_0:
        /*0004*/ 	.word	index@(_Z16transpose_sharedPfS_)
        /*0008*/ 	.word	0x00000010


	//----- nvinfo : EIATTR_FRAME_SIZE
	.align		4
.L_1:
        /*000c*/ 	.byte	0x04, 0x11
        /*000e*/ 	.short	(.L_3 - .L_2)
	.align		4
.L_2:
        /*0010*/ 	.word	index@(_Z16transpose_sharedPfS_)
        /*0014*/ 	.word	0x00000000


	//----- nvinfo : EIATTR_REGCOUNT
	.align		4
.L_3:
        /*0018*/ 	.byte	0x04, 0x2f
        /*001a*/ 	.short	(.L_5 - .L_4)
	.align		4
.L_4:
        /*001c*/ 	.word	index@(_Z15transpose_naivePfS_)
        /*0020*/ 	.word	0x0000000c


	//----- nvinfo : EIATTR_FRAME_SIZE
	.align		4
.L_5:
        /*0024*/ 	.byte	0x04, 0x11
        /*0026*/ 	.short	(.L_7 - .L_6)
	.align		4
.L_6:
        /*0028*/ 	.word	index@(_Z15transpose_naivePfS_)
        /*002c*/ 	.word	0x00000000


	//----- nvinfo : EIATTR_MIN_STACK_SIZE
	.align		4
.L_7:
        /*0030*/ 	.byte	0x04, 0x12
        /*0032*/ 	.short	(.L_9 - .L_8)
	.align		4
.L_8:
        /*0034*/ 	.word	index@(_Z15transpose_naivePfS_)
        /*0038*/ 	.word	0x00000000


	//----- nvinfo : EIATTR_MIN_STACK_SIZE
	.align		4
.L_9:
        /*003c*/ 	.byte	0x04, 0x12
        /*003e*/ 	.short	(.L_11 - .L_10)
	.align		4
.L_10:
        /*0040*/ 	.word	index@(_Z16transpose_sharedPfS_)
        /*0044*/ 	.word	0x00000000
.L_11:


//--------------------- .nv.compat                --------------------------
	.section	.nv.compat,"",@"SHT_CUDA_COMPAT_INFO"
	.align	4
        /*0000*/ 	.byte	0x02, 0x09, 0x00, 0x00, 0x02, 0x02, 0x01, 0x00, 0x02, 0x05, 0x05, 0x00, 0x03, 0x07, 0x01, 0x01
        /*0010*/ 	.byte	0x02, 0x03, 0x00, 0x00, 0x02, 0x06, 0x01, 0x00, 0x04, 0x0b, 0x08, 0x00, 0x09, 0x00, 0x00, 0x00
        /*0020*/ 	.byte	0x00, 0x00, 0x00, 0x00


//--------------------- .nv.info._Z15transpose_naivePfS_ --------------------------
	.section	.nv.info._Z15transpose_naivePfS_,"",@"SHT_CUDA_INFO"
	.sectionflags	@""
	.align	4


	//----- nvinfo : EIATTR_CUDA_API_VERSION
	.align		4
        /*0000*/ 	.byte	0x04, 0x37
        /*0002*/ 	.short	(.L_13 - .L_12)
.L_12:
        /*0004*/ 	.word	0x00000082


	//----- nvinfo : EIATTR_KPARAM_INFO
	.align		4
.L_13:
        /*0008*/ 	.byte	0x04, 0x17
        /*000a*/ 	.short	(.L_15 - .L_14)
.L_14:
        /*000c*/ 	.word	0x00000000
        /*0010*/ 	.short	0x0001
        /*0012*/ 	.short	0x0008
        /*0014*/ 	.byte	0x00, 0xf5, 0x21, 0x00


	//----- nvinfo : EIATTR_KPARAM_INFO
	.align		4
.L_15:
        /*0018*/ 	.byte	0x04, 0x17
        /*001a*/ 	.short	(.L_17 - .L_16)
.L_16:
        /*001c*/ 	.word	0x00000000
        /*0020*/ 	.short	0x0000
        /*0022*/ 	.short	0x0000
        /*0024*/ 	.byte	0x00, 0xf5, 0x21, 0x00


	//----- nvinfo : EIATTR_SPARSE_MMA_MASK
	.align		4
.L_17:
        /*0028*/ 	.byte	0x03, 0x50
        /*002a*/ 	.short	0x0000


	//----- nvinfo : EIATTR_MAXREG_COUNT
	.align		4
        /*002c*/ 	.byte	0x03, 0x1b
        /*002e*/ 	.short	0x00ff


	//----- nvinfo : EIATTR_MERCURY_ISA_VERSION
	.align		4
        /*0030*/ 	.byte	0x03, 0x5f
        /*0032*/ 	.short	0x0101


	//----- nvinfo : EIATTR_VRC_CTA_INIT_COUNT
	.align		4
        /*0034*/ 	.byte	0x02, 0x4a
	.zero		1
	.zero		1


	//----- nvinfo : EIATTR_EXIT_INSTR_OFFSETS
	.align		4
        /*0038*/ 	.byte	0x04, 0x1c
        /*003a*/ 	.short	(.L_19 - .L_18)


	//   ....[0]....
.L_18:
        /*003c*/ 	.word	0x000000f0


	//   ....[1]....
        /*0040*/ 	.word	0x00000190


	//----- nvinfo : EIATTR_CBANK_PARAM_SIZE
	.align		4
.L_19:
        /*0044*/ 	.byte	0x03, 0x19
        /*0046*/ 	.short	0x0010


	//----- nvinfo : EIATTR_PARAM_CBANK
	.align		4
        /*0048*/ 	.byte	0x04, 0x0a
        /*004a*/ 	.short	(.L_21 - .L_20)
	.align		4
.L_20:
        /*004c*/ 	.word	index@(.nv.constant0._Z15transpose_naivePfS_)
        /*0050*/ 	.short	0x0380
        /*0052*/ 	.short	0x0010


	//----- nvinfo : EIATTR_SW_WAR
	.align		4
.L_21:
        /*0054*/ 	.byte	0x04, 0x36
        /*0056*/ 	.short	(.L_23 - .L_22)
.L_22:
        /*0058*/ 	.word	0x00000008
.L_23:


//--------------------- .nv.info._Z16transpose_sharedPfS_ --------------------------
	.section	.nv.info._Z16transpose_sharedPfS_,"",@"SHT_CUDA_INFO"
	.sectionflags	@""
	.align	4


	//----- nvinfo : EIATTR_CUDA_API_VERSION
	.align		4
        /*0000*/ 	.byte	0x04, 0x37
        /*0002*/ 	.short	(.L_25 - .L_24)
.L_24:
        /*0004*/ 	.word	0x00000082


	//----- nvinfo : EIATTR_KPARAM_INFO
	.align		4
.L_25:
        /*0008*/ 	.byte	0x04, 0x17
        /*000a*/ 	.short	(.L_27 - .L_26)
.L_26:
        /*000c*/ 	.word	0x00000000
        /*0010*/ 	.short	0x0001
        /*0012*/ 	.short	0x0008
        /*0014*/ 	.byte	0x00, 0xf5, 0x21, 0x00


	//----- nvinfo : EIATTR_KPARAM_INFO
	.align		4
.L_27:
        /*0018*/ 	.byte	0x04, 0x17
        /*001a*/ 	.short	(.L_29 - .L_28)
.L_28:
        /*001c*/ 	.word	0x00000000
        /*0020*/ 	.short	0x0000
        /*0022*/ 	.short	0x0000
        /*0024*/ 	.byte	0x00, 0xf5, 0x21, 0x00


	//----- nvinfo : EIATTR_SPARSE_MMA_MASK
	.align		4
.L_29:
        /*0028*/ 	.byte	0x03, 0x50
        /*002a*/ 	.short	0x0000


	//----- nvinfo : EIATTR_MAXREG_COUNT
	.align		4
        /*002c*/ 	.byte	0x03, 0x1b
        /*002e*/ 	.short	0x00ff


	//----- nvinfo : EIATTR_NUM_BARRIERS
	.align		4
        /*0030*/ 	.byte	0x02, 0x4c
        /*0032*/ 	.byte	0x01
	.zero		1


	//----- nvinfo : EIATTR_MERCURY_ISA_VERSION
	.align		4
        /*0034*/ 	.byte	0x03, 0x5f
        /*0036*/ 	.short	0x0101


	//----- nvinfo : EIATTR_VRC_CTA_INIT_COUNT
	.align		4
        /*0038*/ 	.byte	0x02, 0x4a
	.zero		1
	.zero		1


	//----- nvinfo : EIATTR_EXIT_INSTR_OFFSETS
	.align		4
        /*003c*/ 	.byte	0x04, 0x1c
        /*003e*/ 	.short	(.L_31 - .L_30)


	//   ....[0]....
.L_30:
        /*0040*/ 	.word	0x00000200


	//----- nvinfo : EIATTR_CBANK_PARAM_SIZE
	.align		4
.L_31:
        /*0044*/ 	.byte	0x03, 0x19
        /*0046*/ 	.short	0x0010


	//----- nvinfo : EIATTR_PARAM_CBANK
	.align		4
        /*0048*/ 	.byte	0x04, 0x0a
        /*004a*/ 	.short	(.L_33 - .L_32)
	.align		4
.L_32:
        /*004c*/ 	.word	index@(.nv.constant0._Z16transpose_sharedPfS_)
        /*0050*/ 	.short	0x0380
        /*0052*/ 	.short	0x0010


	//----- nvinfo : EIATTR_SW_WAR
	.align		4
.L_33:
        /*0054*/ 	.byte	0x04, 0x36
        /*0056*/ 	.short	(.L_35 - .L_34)
.L_34:
        /*0058*/ 	.word	0x00000008
.L_35:


//--------------------- .nv.callgraph             --------------------------
	.section	.nv.callgraph,"",@"SHT_CUDA_CALLGRAPH"
	.align	4
	.sectionentsize	8
	.align		4
        /*0000*/ 	.word	0x00000000
	.align		4
        /*0004*/ 	.word	0xffffffff
	.align		4
        /*0008*/ 	.word	0x00000000
	.align		4
        /*000c*/ 	.word	0xfffffffe
	.align		4
        /*0010*/ 	.word	0x00000000
	.align		4
        /*0014*/ 	.word	0xfffffffd
	.align		4
        /*0018*/ 	.word	0x00000000
	.align		4
        /*001c*/ 	.word	0xfffffffc


//--------------------- .text._Z15transpose_naivePfS_ --------------------------
	.section	.text._Z15transpose_naivePfS_,"ax",@progbits
	.align	128
        .global         _Z15transpose_naivePfS_
        .type           _Z15transpose_naivePfS_,@function
        .size           _Z15transpose_naivePfS_,(.L_x_2 - _Z15transpose_naivePfS_)
        .other          _Z15transpose_naivePfS_,@"STO_CUDA_ENTRY STV_DEFAULT"
_Z15transpose_naivePfS_:
.text._Z15transpose_naivePfS_:
[----:B------:R-:W-:Y:S01]  /*0000*/  LDC R1, c[0x0][0x37c] ;  /* 0x0000df00ff017b82 */ /* 0x000fe20000000800 */
[----:B------:R-:W0:Y:S07]  /*0010*/  S2R R2, SR_TID.Y ;  /* 0x0000000000027919 */ /* 0x000e2e0000002200 */
[----:B------:R-:W1:Y:S01]  /*0020*/  LDC R0, c[0x0][0x360] ;  /* 0x0000d800ff007b82 */ /* 0x000e620000000800 */
[----:B------:R-:W2:Y:S07]  /*0030*/  S2R R3, SR_TID.X ;  /* 0x0000000000037919 */ /* 0x000eae0000002100 */
[----:B------:R-:W0:Y:S08]  /*0040*/  S2UR UR5, SR_CTAID.Y ;  /* 0x00000000000579c3 */ /* 0x000e300000002600 */
[----:B------:R-:W0:Y:S01]  /*0050*/  LDC R9, c[0x0][0x364] ;  /* 0x0000d900ff097b82 */ /* 0x000e220000000800 */
[----:B------:R-:W1:Y:S01]  /*0060*/  LDCU UR6, c[0x0][0x370] ;  /* 0x00006e00ff0677ac */ /* 0x000e620008000800 */
[----:B------:R-:W3:Y:S06]  /*0070*/  LDCU UR7, c[0x0][0x374] ;  /* 0x00006e80ff0777ac */ /* 0x000eec0008000800 */
[----:B------:R-:W2:Y:S01]  /*0080*/  S2UR UR4, SR_CTAID.X ;  /* 0x00000000000479c3 */ /* 0x000ea20000002500 */
[----:B-1----:R-:W-:-:S02]  /*0090*/  IMAD R4, R0, UR6, RZ ;  /* 0x0000000600047c24 */ /* 0x002fc4000f8e02ff */
[C---:B0-----:R-:W-:Y:S02]  /*00a0*/  IMAD R7, R9.reuse, UR5, R2 ;  /* 0x0000000509077c24 */ /* 0x041fe4000f8e0202 */
[----:B---3--:R-:W-:-:S03]  /*00b0*/  IMAD R9, R9, UR7, RZ ;  /* 0x0000000709097c24 */ /* 0x008fc6000f8e02ff */
[----:B------:R-:W-:Y:S01]  /*00c0*/  ISETP.GE.AND P0, PT, R7, R4, PT ;  /* 0x000000040700720c */ /* 0x000fe20003f06270 */
[----:B--2---:R-:W-:-:S05]  /*00d0*/  IMAD R0, R0, UR4, R3 ;  /* 0x0000000400007c24 */ /* 0x004fca000f8e0203 */
[----:B------:R-:W-:-:S13]  /*00e0*/  ISETP.GE.OR P0, PT, R0, R9, P0 ;  /* 0x000000090000720c */ /* 0x000fda0000706670 */
[----:B------:R-:W-:Y:S05]  /*00f0*/  @P0 EXIT ;  /* 0x000000000000094d */ /* 0x000fea0003800000 */
[----:B------:R-:W0:Y:S01]  /*0100*/  LDC.64 R2, c[0x0][0x380] ;  /* 0x0000e000ff027b82 */ /* 0x000e220000000a00 */
[----:B------:R-:W1:Y:S01]  /*0110*/  LDCU.64 UR4, c[0x0][0x358] ;  /* 0x00006b00ff0477ac */ /* 0x000e620008000a00 */
[----:B------:R-:W-:-:S04]  /*0120*/  IMAD R5, R7, R4, R0 ;  /* 0x0000000407057224 */ /* 0x000fc800078e0200 */
[----:B0-----:R-:W-:Y:S02]  /*0130*/  IMAD.WIDE R2, R5, 0x4, R2 ;  /* 0x0000000405027825 */ /* 0x001fe400078e0202 */
[----:B------:R-:W0:Y:S04]  /*0140*/  LDC.64 R4, c[0x0][0x388] ;  /* 0x0000e200ff047b82 */ /* 0x000e280000000a00 */
[----:B-1----:R-:W2:Y:S01]  /*0150*/  LDG.E R3, desc[UR4][R2.64] ;  /* 0x0000000402037981 */ /* 0x002ea2000c1e1900 */
[----:B------:R-:W-:-:S04]  /*0160*/  IMAD R7, R0, R9, R7 ;  /* 0x0000000900077224 */ /* 0x000fc800078e0207 */
[----:B0-----:R-:W-:-:S05]  /*0170*/  IMAD.WIDE R4, R7, 0x4, R4 ;  /* 0x0000000407047825 */ /* 0x001fca00078e0204 */
[----:B--2---:R-:W-:Y:S01]  /*0180*/  STG.E desc[UR4][R4.64], R3 ;  /* 0x0000000304007986 */ /* 0x004fe2000c101904 */
[----:B------:R-:W-:Y:S05]  /*0190*/  EXIT ;  /* 0x000000000000794d */ /* 0x000fea0003800000 */
.L_x_0:
[----:B------:R-:W-:-:S00]  /*01a0*/  BRA `(.L_x_0) ;  /* 0xfffffffc00fc7947 */ /* 0x000fc0000383ffff */
[----:B------:R-:W-:-:S00]  /*01b0*/  NOP ;  /* 0x0000000000007918 */ /* 0x000fc00000000000 */
        /* <DEDUP_REMOVED lines=12> */
.L_x_2:


//--------------------- .text._Z16transpose_sharedPfS_ --------------------------
	.section	.text._Z16transpose_sharedPfS_,"ax",@progbits
	.align	128
        .global         _Z16transpose_sharedPfS_
        .type           _Z16transpose_sharedPfS_,@function
        .size           _Z16transpose_sharedPfS_,(.L_x_3 - _Z16transpose_sharedPfS_)
        .other          _Z16transpose_sharedPfS_,@"STO_CUDA_ENTRY STV_DEFAULT"
_Z16transpose_sharedPfS_:
.text._Z16transpose_sharedPfS_:
        /* <DEDUP_REMOVED lines=13> */
[----:B--2---:R-:W-:Y:S01]  /*00d0*/  IMAD R0, R0, UR4, R13 ;  /* 0x0000000400007c24 */ /* 0x004fe2000f8e020d */
[----:B------:R-:W0:Y:S04]  /*00e0*/  LDCU.64 UR4, c[0x0][0x358] ;  /* 0x00006b00ff0477ac */ /* 0x000e280008000a00 */
[----:B------:R-:W-:-:S13]  /*00f0*/  ISETP.GE.OR P0, PT, R0, R9, P0 ;  /* 0x000000090000720c */ /* 0x000fda0000706670 */
[----:B------:R-:W1:Y:S01]  /*0100*/  @!P0 LDC.64 R2, c[0x0][0x380] ;  /* 0x0000e000ff028b82 */ /* 0x000e620000000a00 */
[----:B------:R-:W-:-:S04]  /*0110*/  @!P0 IMAD R5, R7, R9, R0 ;  /* 0x0000000907058224 */ /* 0x000fc800078e0200 */
[----:B-1----:R-:W-:-:S05]  /*0120*/  @!P0 IMAD.WIDE R2, R5, 0x4, R2 ;  /* 0x0000000405028825 */ /* 0x002fca00078e0202 */
[----:B0-----:R0:W2:Y:S01]  /*0130*/  @!P0 LDG.E R11, desc[UR4][R2.64] ;  /* 0x00000004020b8981 */ /* 0x0010a2000c1e1900 */
[----:B------:R-:W-:Y:S01]  /*0140*/  MOV R4, 0x400 ;  /* 0x0000040000047802 */ /* 0x000fe20000000f00 */
[----:B------:R-:W-:Y:S01]  /*0150*/  IMAD R7, R0, R9, R7 ;  /* 0x0000000900077224 */ /* 0x000fe200078e0207 */
[----:B------:R-:W1:Y:S02]  /*0160*/  S2R R5, SR_CgaCtaId ;  /* 0x0000000000057919 */ /* 0x000e640000008800 */
[----:B-1----:R-:W-:-:S05]  /*0170*/  LEA R4, R5, R4, 0x18 ;  /* 0x0000000405047211 */ /* 0x002fca00078ec0ff */
[----:B------:R-:W-:-:S05]  /*0180*/  IMAD R4, R13, 0x44, R4 ;  /* 0x000000440d047824 */ /* 0x000fca00078e0204 */
[----:B------:R-:W-:Y:S02]  /*0190*/  LEA R6, R6, R4, 0x2 ;  /* 0x0000000406067211 */ /* 0x000fe400078e10ff */
[----:B------:R-:W0:Y:S02]  /*01a0*/  LDC.64 R4, c[0x0][0x388] ;  /* 0x0000e200ff047b82 */ /* 0x000e240000000a00 */
[----:B0-----:R-:W-:Y:S01]  /*01b0*/  IMAD.WIDE R2, R7, 0x4, R4 ;  /* 0x0000000407027825 */ /* 0x001fe200078e0204 */
[----:B--2---:R-:W-:Y:S05]  /*01c0*/  @!P0 STS [R6], R11 ;  /* 0x0000000b06008388 */ /* 0x004fea0000000800 */
[----:B------:R-:W-:Y:S06]  /*01d0*/  BAR.SYNC.DEFER_BLOCKING 0x0 ;  /* 0x0000000000007b1d */ /* 0x000fec0000010000 */
[----:B------:R-:W0:Y:S04]  /*01e0*/  LDS R13, [R6] ;  /* 0x00000000060d7984 */ /* 0x000e280000000800 */
[----:B0-----:R-:W-:Y:S01]  /*01f0*/  STG.E desc[UR4][R2.64], R13 ;  /* 0x0000000d02007986 */ /* 0x001fe2000c101904 */
[----:B------:R-:W-:Y:S05]  /*0200*/  EXIT ;  /* 0x000000000000794d */ /* 0x000fea0003800000 */
.L_x_1:
        /* <DEDUP_REMOVED lines=15> */
.L_x_3:


//--------------------- .nv.shared.reserved.0     --------------------------
	.section	.nv.shared.reserved.0,"aw",@nobits
	.weak		__nv_reservedSMEM_offset_0_alias
	.size		__nv_reservedSMEM_offset_0_alias, 0, 64
	.other		__nv_reservedSMEM_offset_0_alias,@"STO_CUDA_RESERVED_SHARED STV_DEFAULT"
__nv_reservedSMEM_offset_0_alias:
	.zero		0
	.zero		64


//--------------------- .nv.shared._Z16transpose_sharedPfS_ --------------------------
	.section	.nv.shared._Z16transpose_sharedPfS_,"aw",@nobits
	.sectionflags	@""
	.align	4
.nv.shared._Z16transpose_sharedPfS_:
	.zero		2112


//--------------------- .nv.constant0._Z15transpose_naivePfS_ --------------------------
	.section	.nv.constant0._Z15transpose_naivePfS_,"a",@progbits
	.sectionflags	@""
	.align	4
.nv.constant0._Z15transpose_naivePfS_:
	.zero		912


//--------------------- .nv.constant0._Z16transpose_sharedPfS_ --------------------------
	.section	.nv.constant0._Z16transpose_sharedPfS_,"a",@progbits
	.sectionflags	@""
	.align	4
.nv.constant0._Z16transpose_sharedPfS_:
	.zero		912


//--------------------- SYMBOLS --------------------------

	.type		.nv.reservedSmem.offset0,@object
	.size		.nv.reservedSmem.offset0,0x4
	.type		.nv.reservedSmem.cap,@object
	.size		.nv.reservedSmem.cap,0x4
